//
// Generated by NVIDIA NVVM Compiler
//
// Compiler Build ID: CL-36424714
// Cuda compilation tools, release 13.0, V13.0.88
// Based on NVVM 20.0.0
//

.version 9.0
.target sm_100
.address_size 64

	// .globl	_Z16helloWorldKernelv
.extern .func  (.param .b32 func_retval0) vprintf
(
	.param .b64 vprintf_param_0,
	.param .b64 vprintf_param_1
)
;
.global .align 1 .b8 $str[24] = {72, 101, 108, 108, 111, 44, 32, 87, 111, 114, 108, 100, 32, 102, 114, 111, 109, 32, 71, 80, 85, 33, 10};

.visible .entry _Z16helloWorldKernelv()
{
	.reg .b32 	%r<3>;
	.reg .b64 	%rd<3>;

	mov.u64 	%rd1, $str;
	cvta.global.u64 	%rd2, %rd1;
	{ // callseq 0, 0
	.param .b64 param0;
	st.param.b64 	[param0], %rd2;
	.param .b64 param1;
	st.param.b64 	[param1], 0;
	.param .b32 retval0;
	call.uni (retval0), 
	vprintf, 
	(
	param0, 
	param1
	);
	ld.param.b32 	%r1, [retval0];
	} // callseq 0
	ret;

}


// ===== COMPILED SASS (sm_100) =====

	.target	sm_100

	.elftype	@"ET_EXEC"


//--------------------- .note.nv.tkinfo           --------------------------
	.section	.note.nv.tkinfo,"",@"SHT_NOTE"
	.sectionflags	@"SHF_NOTE_NV_TKINFO"
	.tkinfo
        /*0018*/ 	.word	0x00000002
        /*0030*/ 	.string	""
        /*0030*/ 	.string	"ptxas"
        /*0030*/ 	.string	"Cuda compilation tools, release 13.0, V13.0.88"
        /*0030*/ 	.string	"Build cuda_13.0.r13.0/compiler.36424714_0"
        /*0030*/ 	.string	"-arch sm_100 -m 64 "



//--------------------- .note.nv.cuinfo           --------------------------
	.section	.note.nv.cuinfo,"",@"SHT_NOTE"
	.sectionflags	@"SHF_NOTE_NV_CUINFO"
        /*0018*/ 	.short	0x0002
        /*001a*/ 	.short	0x0064
        /*001c*/ 	.short	0x0082
	.zero		2


//--------------------- .nv.info                  --------------------------
	.section	.nv.info,"",@"SHT_CUDA_INFO"
	.align	4


	//----- nvinfo : EIATTR_REGCOUNT
	.align		4
        /*0000*/ 	.byte	0x04, 0x2f
        /*0002*/ 	.short	(.L_2 - .L_1)
	.align		4
.L_1:
        /*0004*/ 	.word	index@(_Z16helloWorldKernelv)
        /*0008*/ 	.word	0x00000018


	//----- nvinfo : EIATTR_FRAME_SIZE
	.align		4
.L_2:
        /*000c*/ 	.byte	0x04, 0x11
        /*000e*/ 	.short	(.L_4 - .L_3)
	.align		4
.L_3:
        /*0010*/ 	.word	index@(_Z16helloWorldKernelv)
        /*0014*/ 	.word	0x00000000


	//----- nvinfo : EIATTR_MIN_STACK_SIZE
	.align		4
.L_4:
        /*0018*/ 	.byte	0x04, 0x12
        /*001a*/ 	.short	(.L_6 - .L_5)
	.align		4
.L_5:
        /*001c*/ 	.word	index@(_Z16helloWorldKernelv)
        /*0020*/ 	.word	0x00000000
.L_6:


//--------------------- .nv.compat                --------------------------
	.section	.nv.compat,"",@"SHT_CUDA_COMPAT_INFO"
	.align	4
        /*0000*/ 	.byte	0x02, 0x09, 0x00, 0x00, 0x02, 0x02, 0x01, 0x00, 0x02, 0x05, 0x05, 0x00, 0x03, 0x07, 0x01, 0x01
        /*0010*/ 	.byte	0x02, 0x03, 0x00, 0x00, 0x02, 0x06, 0x01, 0x00, 0x04, 0x0b, 0x08, 0x00, 0x09, 0x00, 0x00, 0x00
        /*0020*/ 	.byte	0x00, 0x00, 0x00, 0x00


//--------------------- .nv.info._Z16helloWorldKernelv --------------------------
	.section	.nv.info._Z16helloWorldKernelv,"",@"SHT_CUDA_INFO"
	.sectionflags	@""
	.align	4


	//----- nvinfo : EIATTR_CUDA_API_VERSION
	.align		4
        /*0000*/ 	.byte	0x04, 0x37
        /*0002*/ 	.short	(.L_8 - .L_7)
.L_7:
        /*0004*/ 	.word	0x00000082


	//----- nvinfo : EIATTR_SPARSE_MMA_MASK
	.align		4
.L_8:
        /*0008*/ 	.byte	0x03, 0x50
        /*000a*/ 	.short	0x0000


	//----- nvinfo : EIATTR_MAXREG_COUNT
	.align		4
        /*000c*/ 	.byte	0x03, 0x1b
        /*000e*/ 	.short	0x00ff


	//----- nvinfo : EIATTR_EXTERNS
	.align		4
        /*0010*/ 	.byte	0x04, 0x0f
        /*0012*/ 	.short	(.L_10 - .L_9)


	//   ....[0]....
	.align		4
.L_9:
        /*0014*/ 	.word	index@(vprintf)


	//----- nvinfo : EIATTR_MERCURY_ISA_VERSION
	.align		4
.L_10:
        /*0018*/ 	.byte	0x03, 0x5f
        /*001a*/ 	.short	0x0101


	//----- nvinfo : EIATTR_VRC_CTA_INIT_COUNT
	.align		4
        /*001c*/ 	.byte	0x02, 0x4a
	.zero		1
	.zero		1


	//----- nvinfo : EIATTR_SYSCALL_OFFSETS
	.align		4
        /*0020*/ 	.byte	0x04, 0x46
        /*0022*/ 	.short	(.L_12 - .L_11)


	//   ....[0]....
.L_11:
        /*0024*/ 	.word	0x00000080


	//----- nvinfo : EIATTR_EXIT_INSTR_OFFSETS
	.align		4
.L_12:
        /*0028*/ 	.byte	0x04, 0x1c
        /*002a*/ 	.short	(.L_14 - .L_13)


	//   ....[0]....
.L_13:
        /*002c*/ 	.word	0x00000090


	//----- nvinfo : EIATTR_SW_WAR
	.align		4
.L_14:
        /*0030*/ 	.byte	0x04, 0x36
        /*0032*/ 	.short	(.L_16 - .L_15)
.L_15:
        /*0034*/ 	.word	0x00000008
.L_16:


//--------------------- .nv.callgraph             --------------------------
	.section	.nv.callgraph,"",@"SHT_CUDA_CALLGRAPH"
	.align	4
	.sectionentsize	8
	.align		4
        /*0000*/ 	.word	0x00000000
	.align		4
        /*0004*/ 	.word	0xffffffff
	.align		4
        /*0008*/ 	.word	index@(_Z16helloWorldKernelv)
	.align		4
        /*000c*/ 	.word	index@(vprintf)
	.align		4
        /*0010*/ 	.word	0x00000000
	.align		4
        /*0014*/ 	.word	0xfffffffe
	.align		4
        /*0018*/ 	.word	0x00000000
	.align		4
        /*001c*/ 	.word	0xfffffffd
	.align		4
        /*0020*/ 	.word	0x00000000
	.align		4
        /*0024*/ 	.word	0xfffffffc


//--------------------- .nv.constant4             --------------------------
	.section	.nv.constant4,"a",@progbits
	.align	8
	.align		8
.nv.constant4:
        /*0000*/ 	.dword	vprintf
	.align		8
        /*0008*/ 	.dword	$str


//--------------------- .text._Z16helloWorldKernelv --------------------------
	.section	.text._Z16helloWorldKernelv,"ax",@progbits
	.align	128
        .global         _Z16helloWorldKernelv
        .type           _Z16helloWorldKernelv,@function
        .size           _Z16helloWorldKernelv,(.L_x_2 - _Z16helloWorldKernelv)
        .other          _Z16helloWorldKernelv,@"STO_CUDA_ENTRY STV_DEFAULT"
_Z16helloWorldKernelv:
.text._Z16helloWorldKernelv:
[----:B------:R-:W0:Y:S01]  /*0000*/  LDC R1, c[0x0][0x37c] ;  /* 0x0000df00ff017b82 */ /* 0x000e220000000800 */
[----:B------:R-:W-:Y:S01]  /*0010*/  MOV R0, 0x0 ;  /* 0x0000000000007802 */ /* 0x000fe20000000f00 */
[----:B------:R-:W1:Y:S01]  /*0020*/  LDCU.64 UR4, c[0x4][0x8] ;  /* 0x01000100ff0477ac */ /* 0x000e620008000a00 */
[----:B------:R-:W-:-:S05]  /*0030*/  CS2R R6, SRZ ;  /* 0x0000000000067805 */ /* 0x000fca000001ff00 */
[----:B------:R2:W3:Y:S01]  /*0040*/  LDC.64 R2, c[0x4][R0] ;  /* 0x0100000000027b82 */ /* 0x0004e20000000a00 */
[----:B-1----:R-:W-:Y:S02]  /*0050*/  IMAD.U32 R4, RZ, RZ, UR4 ;  /* 0x00000004ff047e24 */ /* 0x002fe4000f8e00ff */
[----:B--2---:R-:W-:-:S07]  /*0060*/  IMAD.U32 R5, RZ, RZ, UR5 ;  /* 0x00000005ff057e24 */ /* 0x004fce000f8e00ff */
[----:B------:R-:W-:-:S07]  /*0070*/  LEPC R20, `(.L_x_0) ;  /* 0x000000001014794e */ /* 0x000fce0000000000 */
[----:B0--3--:R-:W-:Y:S05]  /*0080*/  CALL.ABS.NOINC R2 ;  /* 0x0000000002007343 */ /* 0x009fea0003c00000 */
.L_x_0:
[----:B------:R-:W-:Y:S05]  /*0090*/  EXIT ;  /* 0x000000000000794d */ /* 0x000fea0003800000 */
.L_x_1:
[----:B------:R-:W-:-:S00]  /*00a0*/  BRA `(.L_x_1) ;  /* 0xfffffffc00fc7947 */ /* 0x000fc0000383ffff */
[----:B------:R-:W-:-:S00]  /*00b0*/  NOP ;  /* 0x0000000000007918 */ /* 0x000fc00000000000 */
        /* <DEDUP_REMOVED lines=12> */
.L_x_2:


//--------------------- .nv.global.init           --------------------------
	.section	.nv.global.init,"aw",@progbits
.nv.global.init:
	.type		$str,@object
	.size		$str,(.L_0 - $str)
$str:
        /*0000*/ 	.byte	0x48, 0x65, 0x6c, 0x6c, 0x6f, 0x2c, 0x20, 0x57, 0x6f, 0x72, 0x6c, 0x64, 0x20, 0x66, 0x72, 0x6f
        /*0010*/ 	.byte	0x6d, 0x20, 0x47, 0x50, 0x55, 0x21, 0x0a, 0x00
.L_0:


//--------------------- .nv.shared.reserved.0     --------------------------
	.section	.nv.shared.reserved.0,"aw",@nobits
	.weak		__nv_reservedSMEM_offset_0_alias
	.size		__nv_reservedSMEM_offset_0_alias, 0, 64
	.other		__nv_reservedSMEM_offset_0_alias,@"STO_CUDA_RESERVED_SHARED STV_DEFAULT"
__nv_reservedSMEM_offset_0_alias:
	.zero		0
	.zero		64


//--------------------- .nv.constant0._Z16helloWorldKernelv --------------------------
	.section	.nv.constant0._Z16helloWorldKernelv,"a",@progbits
	.sectionflags	@""
	.align	4
.nv.constant0._Z16helloWorldKernelv:
	.zero		896


//--------------------- SYMBOLS --------------------------

	.type		.nv.reservedSmem.offset0,@object
	.size		.nv.reservedSmem.offset0,0x4
	.type		vprintf,@function
